//
// Generated by NVIDIA NVVM Compiler
//
// Compiler Build ID: CL-36424714
// Cuda compilation tools, release 13.0, V13.0.88
// Based on NVVM 20.0.0
//

.version 9.0
.target sm_100
.address_size 64

	// .globl	_Z6kernelPKhPii
// _ZZ6kernelPKhPiiE4hist has been demoted

.visible .entry _Z6kernelPKhPii(
	.param .u64 .ptr .align 1 _Z6kernelPKhPii_param_0,
	.param .u64 .ptr .align 1 _Z6kernelPKhPii_param_1,
	.param .u32 _Z6kernelPKhPii_param_2
)
{
	.reg .pred 	%p<27>;
	.reg .b16 	%rs<16>;
	.reg .b32 	%r<147>;
	.reg .b64 	%rd<37>;
	// demoted variable
	.shared .align 4 .b8 _ZZ6kernelPKhPiiE4hist[1024];
	ld.param.u64 	%rd3, [_Z6kernelPKhPii_param_0];
	ld.param.u64 	%rd2, [_Z6kernelPKhPii_param_1];
	ld.param.u32 	%r55, [_Z6kernelPKhPii_param_2];
	cvta.to.global.u64 	%rd1, %rd3;
	mov.u32 	%r1, %ctaid.x;
	mov.u32 	%r2, %ntid.x;
	mul.lo.s32 	%r3, %r55, %r1;
	mov.u32 	%r4, %tid.x;
	setp.gt.u32 	%p1, %r4, 255;
	shl.b32 	%r56, %r4, 2;
	mov.u32 	%r57, _ZZ6kernelPKhPiiE4hist;
	add.s32 	%r5, %r57, %r56;
	@%p1 bra 	$L__BB0_2;
	mov.b32 	%r58, 0;
	st.shared.u32 	[%r5], %r58;
$L__BB0_2:
	setp.lt.s32 	%p2, %r55, 1;
	@%p2 bra 	$L__BB0_43;
	and.b32  	%r6, %r55, 7;
	setp.lt.u32 	%p3, %r55, 8;
	mov.b32 	%r145, 0;
	@%p3 bra 	$L__BB0_22;
	and.b32  	%r145, %r55, 2147483640;
	neg.s32 	%r143, %r145;
	mad.lo.s32 	%r60, %r2, %r3, %r2;
	add.s32 	%r142, %r4, %r60;
	shl.b32 	%r10, %r2, 3;
	add.s32 	%r61, %r3, 2;
	mad.lo.s32 	%r141, %r2, %r61, %r4;
	add.s32 	%r62, %r3, 3;
	mad.lo.s32 	%r140, %r2, %r62, %r4;
	add.s32 	%r63, %r3, 4;
	mad.lo.s32 	%r139, %r2, %r63, %r4;
	add.s32 	%r64, %r3, 5;
	mad.lo.s32 	%r138, %r2, %r64, %r4;
	add.s32 	%r65, %r3, 6;
	mad.lo.s32 	%r137, %r2, %r65, %r4;
	add.s32 	%r66, %r3, 7;
	mad.lo.s32 	%r136, %r2, %r66, %r4;
	mul.lo.s32 	%r67, %r2, %r1;
	mad.lo.s32 	%r135, %r67, %r55, %r4;
$L__BB0_5:
	.pragma "nounroll";
	setp.gt.u32 	%p4, %r135, 16777215;
	@%p4 bra 	$L__BB0_7;
	cvt.u64.u32 	%rd4, %r135;
	add.s64 	%rd5, %rd1, %rd4;
	ld.global.u8 	%rs1, [%rd5];
	mul.wide.u16 	%r68, %rs1, 4;
	add.s32 	%r70, %r57, %r68;
	atom.shared.add.u32 	%r71, [%r70], 1;
$L__BB0_7:
	add.s32 	%r27, %r2, %r135;
	setp.gt.u32 	%p5, %r27, 16777215;
	@%p5 bra 	$L__BB0_9;
	cvt.u64.u32 	%rd6, %r142;
	add.s64 	%rd7, %rd1, %rd6;
	ld.global.u8 	%rs2, [%rd7];
	mul.wide.u16 	%r72, %rs2, 4;
	add.s32 	%r74, %r57, %r72;
	atom.shared.add.u32 	%r75, [%r74], 1;
$L__BB0_9:
	add.s32 	%r28, %r2, %r27;
	setp.gt.u32 	%p6, %r28, 16777215;
	@%p6 bra 	$L__BB0_11;
	cvt.u64.u32 	%rd8, %r141;
	add.s64 	%rd9, %rd1, %rd8;
	ld.global.u8 	%rs3, [%rd9];
	mul.wide.u16 	%r76, %rs3, 4;
	add.s32 	%r78, %r57, %r76;
	atom.shared.add.u32 	%r79, [%r78], 1;
$L__BB0_11:
	add.s32 	%r29, %r2, %r28;
	setp.gt.u32 	%p7, %r29, 16777215;
	@%p7 bra 	$L__BB0_13;
	cvt.u64.u32 	%rd10, %r140;
	add.s64 	%rd11, %rd1, %rd10;
	ld.global.u8 	%rs4, [%rd11];
	mul.wide.u16 	%r80, %rs4, 4;
	add.s32 	%r82, %r57, %r80;
	atom.shared.add.u32 	%r83, [%r82], 1;
$L__BB0_13:
	add.s32 	%r30, %r2, %r29;
	setp.gt.u32 	%p8, %r30, 16777215;
	@%p8 bra 	$L__BB0_15;
	cvt.u64.u32 	%rd12, %r139;
	add.s64 	%rd13, %rd1, %rd12;
	ld.global.u8 	%rs5, [%rd13];
	mul.wide.u16 	%r84, %rs5, 4;
	add.s32 	%r86, %r57, %r84;
	atom.shared.add.u32 	%r87, [%r86], 1;
$L__BB0_15:
	add.s32 	%r31, %r2, %r30;
	setp.gt.u32 	%p9, %r31, 16777215;
	@%p9 bra 	$L__BB0_17;
	cvt.u64.u32 	%rd14, %r138;
	add.s64 	%rd15, %rd1, %rd14;
	ld.global.u8 	%rs6, [%rd15];
	mul.wide.u16 	%r88, %rs6, 4;
	add.s32 	%r90, %r57, %r88;
	atom.shared.add.u32 	%r91, [%r90], 1;
$L__BB0_17:
	add.s32 	%r32, %r2, %r31;
	setp.gt.u32 	%p10, %r32, 16777215;
	@%p10 bra 	$L__BB0_19;
	cvt.u64.u32 	%rd16, %r137;
	add.s64 	%rd17, %rd1, %rd16;
	ld.global.u8 	%rs7, [%rd17];
	mul.wide.u16 	%r92, %rs7, 4;
	add.s32 	%r94, %r57, %r92;
	atom.shared.add.u32 	%r95, [%r94], 1;
$L__BB0_19:
	add.s32 	%r96, %r2, %r32;
	setp.gt.u32 	%p11, %r96, 16777215;
	@%p11 bra 	$L__BB0_21;
	cvt.u64.u32 	%rd18, %r136;
	add.s64 	%rd19, %rd1, %rd18;
	ld.global.u8 	%rs8, [%rd19];
	mul.wide.u16 	%r97, %rs8, 4;
	add.s32 	%r99, %r57, %r97;
	atom.shared.add.u32 	%r100, [%r99], 1;
$L__BB0_21:
	add.s32 	%r143, %r143, 8;
	add.s32 	%r142, %r142, %r10;
	add.s32 	%r141, %r141, %r10;
	add.s32 	%r140, %r140, %r10;
	add.s32 	%r139, %r139, %r10;
	add.s32 	%r138, %r138, %r10;
	add.s32 	%r137, %r137, %r10;
	add.s32 	%r136, %r136, %r10;
	add.s32 	%r135, %r135, %r10;
	setp.ne.s32 	%p12, %r143, 0;
	@%p12 bra 	$L__BB0_5;
$L__BB0_22:
	setp.eq.s32 	%p13, %r6, 0;
	@%p13 bra 	$L__BB0_43;
	and.b32  	%r43, %r55, 3;
	setp.lt.u32 	%p14, %r6, 4;
	@%p14 bra 	$L__BB0_33;
	add.s32 	%r101, %r145, %r3;
	mad.lo.s32 	%r44, %r101, %r2, %r4;
	setp.gt.u32 	%p15, %r44, 16777215;
	@%p15 bra 	$L__BB0_26;
	cvt.u64.u32 	%rd20, %r44;
	add.s64 	%rd21, %rd1, %rd20;
	ld.global.u8 	%rs9, [%rd21];
	mul.wide.u16 	%r102, %rs9, 4;
	add.s32 	%r104, %r57, %r102;
	atom.shared.add.u32 	%r105, [%r104], 1;
$L__BB0_26:
	add.s32 	%r45, %r44, %r2;
	setp.gt.u32 	%p16, %r45, 16777215;
	@%p16 bra 	$L__BB0_28;
	cvt.u64.u32 	%rd22, %r45;
	add.s64 	%rd23, %rd1, %rd22;
	ld.global.u8 	%rs10, [%rd23];
	mul.wide.u16 	%r106, %rs10, 4;
	add.s32 	%r108, %r57, %r106;
	atom.shared.add.u32 	%r109, [%r108], 1;
$L__BB0_28:
	add.s32 	%r46, %r45, %r2;
	setp.gt.u32 	%p17, %r46, 16777215;
	@%p17 bra 	$L__BB0_30;
	cvt.u64.u32 	%rd24, %r46;
	add.s64 	%rd25, %rd1, %rd24;
	ld.global.u8 	%rs11, [%rd25];
	mul.wide.u16 	%r110, %rs11, 4;
	add.s32 	%r112, %r57, %r110;
	atom.shared.add.u32 	%r113, [%r112], 1;
$L__BB0_30:
	add.s32 	%r47, %r46, %r2;
	setp.gt.u32 	%p18, %r47, 16777215;
	@%p18 bra 	$L__BB0_32;
	cvt.u64.u32 	%rd26, %r47;
	add.s64 	%rd27, %rd1, %rd26;
	ld.global.u8 	%rs12, [%rd27];
	mul.wide.u16 	%r114, %rs12, 4;
	add.s32 	%r116, %r57, %r114;
	atom.shared.add.u32 	%r117, [%r116], 1;
$L__BB0_32:
	add.s32 	%r145, %r145, 4;
$L__BB0_33:
	setp.eq.s32 	%p19, %r43, 0;
	@%p19 bra 	$L__BB0_43;
	setp.eq.s32 	%p20, %r43, 1;
	@%p20 bra 	$L__BB0_40;
	add.s32 	%r118, %r145, %r3;
	mad.lo.s32 	%r50, %r118, %r2, %r4;
	setp.gt.u32 	%p21, %r50, 16777215;
	@%p21 bra 	$L__BB0_37;
	cvt.u64.u32 	%rd28, %r50;
	add.s64 	%rd29, %rd1, %rd28;
	ld.global.u8 	%rs13, [%rd29];
	mul.wide.u16 	%r119, %rs13, 4;
	add.s32 	%r121, %r57, %r119;
	atom.shared.add.u32 	%r122, [%r121], 1;
$L__BB0_37:
	add.s32 	%r51, %r50, %r2;
	setp.gt.u32 	%p22, %r51, 16777215;
	@%p22 bra 	$L__BB0_39;
	cvt.u64.u32 	%rd30, %r51;
	add.s64 	%rd31, %rd1, %rd30;
	ld.global.u8 	%rs14, [%rd31];
	mul.wide.u16 	%r123, %rs14, 4;
	add.s32 	%r125, %r57, %r123;
	atom.shared.add.u32 	%r126, [%r125], 1;
$L__BB0_39:
	add.s32 	%r145, %r145, 2;
$L__BB0_40:
	and.b32  	%r127, %r55, 1;
	setp.eq.b32 	%p23, %r127, 1;
	not.pred 	%p24, %p23;
	@%p24 bra 	$L__BB0_43;
	add.s32 	%r128, %r145, %r3;
	mad.lo.s32 	%r54, %r128, %r2, %r4;
	setp.gt.u32 	%p25, %r54, 16777215;
	@%p25 bra 	$L__BB0_43;
	cvt.u64.u32 	%rd32, %r54;
	add.s64 	%rd33, %rd1, %rd32;
	ld.global.u8 	%rs15, [%rd33];
	mul.wide.u16 	%r129, %rs15, 4;
	add.s32 	%r131, %r57, %r129;
	atom.shared.add.u32 	%r132, [%r131], 1;
$L__BB0_43:
	setp.gt.u32 	%p26, %r4, 255;
	bar.sync 	0;
	@%p26 bra 	$L__BB0_45;
	cvta.to.global.u64 	%rd34, %rd2;
	mul.wide.u32 	%rd35, %r4, 4;
	add.s64 	%rd36, %rd34, %rd35;
	ld.shared.u32 	%r133, [%r5];
	atom.global.add.u32 	%r134, [%rd36], %r133;
$L__BB0_45:
	ret;

}


// ===== COMPILED SASS (sm_100) =====

	.target	sm_100

	.elftype	@"ET_EXEC"


//--------------------- .note.nv.tkinfo           --------------------------
	.section	.note.nv.tkinfo,"",@"SHT_NOTE"
	.sectionflags	@"SHF_NOTE_NV_TKINFO"
	.tkinfo
        /*0018*/ 	.word	0x00000002
        /*0030*/ 	.string	""
        /*0030*/ 	.string	"ptxas"
        /*0030*/ 	.string	"Cuda compilation tools, release 13.0, V13.0.88"
        /*0030*/ 	.string	"Build cuda_13.0.r13.0/compiler.36424714_0"
        /*0030*/ 	.string	"-arch sm_100 -m 64 "



//--------------------- .note.nv.cuinfo           --------------------------
	.section	.note.nv.cuinfo,"",@"SHT_NOTE"
	.sectionflags	@"SHF_NOTE_NV_CUINFO"
        /*0018*/ 	.short	0x0002
        /*001a*/ 	.short	0x0064
        /*001c*/ 	.short	0x0082
	.zero		2


//--------------------- .nv.info                  --------------------------
	.section	.nv.info,"",@"SHT_CUDA_INFO"
	.align	4


	//----- nvinfo : EIATTR_REGCOUNT
	.align		4
        /*0000*/ 	.byte	0x04, 0x2f
        /*0002*/ 	.short	(.L_1 - .L_0)
	.align		4
.L_0:
        /*0004*/ 	.word	index@(_Z6kernelPKhPii)
        /*0008*/ 	.word	0x0000001f


	//----- nvinfo : EIATTR_FRAME_SIZE
	.align		4
.L_1:
        /*000c*/ 	.byte	0x04, 0x11
        /*000e*/ 	.short	(.L_3 - .L_2)
	.align		4
.L_2:
        /*0010*/ 	.word	index@(_Z6kernelPKhPii)
        /*0014*/ 	.word	0x00000000


	//----- nvinfo : EIATTR_MIN_STACK_SIZE
	.align		4
.L_3:
        /*0018*/ 	.byte	0x04, 0x12
        /*001a*/ 	.short	(.L_5 - .L_4)
	.align		4
.L_4:
        /*001c*/ 	.word	index@(_Z6kernelPKhPii)
        /*0020*/ 	.word	0x00000000
.L_5:


//--------------------- .nv.compat                --------------------------
	.section	.nv.compat,"",@"SHT_CUDA_COMPAT_INFO"
	.align	4
        /*0000*/ 	.byte	0x02, 0x09, 0x00, 0x00, 0x02, 0x02, 0x01, 0x00, 0x02, 0x05, 0x05, 0x00, 0x03, 0x07, 0x01, 0x01
        /*0010*/ 	.byte	0x02, 0x03, 0x00, 0x00, 0x02, 0x06, 0x01, 0x00, 0x04, 0x0b, 0x08, 0x00, 0x09, 0x00, 0x00, 0x00
        /*0020*/ 	.byte	0x00, 0x00, 0x00, 0x00


//--------------------- .nv.info._Z6kernelPKhPii  --------------------------
	.section	.nv.info._Z6kernelPKhPii,"",@"SHT_CUDA_INFO"
	.sectionflags	@""
	.align	4


	//----- nvinfo : EIATTR_CUDA_API_VERSION
	.align		4
        /*0000*/ 	.byte	0x04, 0x37
        /*0002*/ 	.short	(.L_7 - .L_6)
.L_6:
        /*0004*/ 	.word	0x00000082


	//----- nvinfo : EIATTR_KPARAM_INFO
	.align		4
.L_7:
        /*0008*/ 	.byte	0x04, 0x17
        /*000a*/ 	.short	(.L_9 - .L_8)
.L_8:
        /*000c*/ 	.word	0x00000000
        /*0010*/ 	.short	0x0002
        /*0012*/ 	.short	0x0010
        /*0014*/ 	.byte	0x00, 0xf0, 0x11, 0x00


	//----- nvinfo : EIATTR_KPARAM_INFO
	.align		4
.L_9:
        /*0018*/ 	.byte	0x04, 0x17
        /*001a*/ 	.short	(.L_11 - .L_10)
.L_10:
        /*001c*/ 	.word	0x00000000
        /*0020*/ 	.short	0x0001
        /*0022*/ 	.short	0x0008
        /*0024*/ 	.byte	0x00, 0xf5, 0x21, 0x00


	//----- nvinfo : EIATTR_KPARAM_INFO
	.align		4
.L_11:
        /*0028*/ 	.byte	0x04, 0x17
        /*002a*/ 	.short	(.L_13 - .L_12)
.L_12:
        /*002c*/ 	.word	0x00000000
        /*0030*/ 	.short	0x0000
        /*0032*/ 	.short	0x0000
        /*0034*/ 	.byte	0x00, 0xf5, 0x21, 0x00


	//----- nvinfo : EIATTR_SPARSE_MMA_MASK
	.align		4
.L_13:
        /*0038*/ 	.byte	0x03, 0x50
        /*003a*/ 	.short	0x0000


	//----- nvinfo : EIATTR_MAXREG_COUNT
	.align		4
        /*003c*/ 	.byte	0x03, 0x1b
        /*003e*/ 	.short	0x00ff


	//----- nvinfo : EIATTR_NUM_BARRIERS
	.align		4
        /*0040*/ 	.byte	0x02, 0x4c
        /*0042*/ 	.byte	0x01
	.zero		1


	//----- nvinfo : EIATTR_MERCURY_ISA_VERSION
	.align		4
        /*0044*/ 	.byte	0x03, 0x5f
        /*0046*/ 	.short	0x0101


	//----- nvinfo : EIATTR_VRC_CTA_INIT_COUNT
	.align		4
        /*0048*/ 	.byte	0x02, 0x4a
	.zero		1
	.zero		1


	//----- nvinfo : EIATTR_EXIT_INSTR_OFFSETS
	.align		4
        /*004c*/ 	.byte	0x04, 0x1c
        /*004e*/ 	.short	(.L_15 - .L_14)


	//   ....[0]....
.L_14:
        /*0050*/ 	.word	0x00000e10


	//   ....[1]....
        /*0054*/ 	.word	0x00000e60


	//----- nvinfo : EIATTR_CRS_STACK_SIZE
	.align		4
.L_15:
        /*0058*/ 	.byte	0x04, 0x1e
        /*005a*/ 	.short	(.L_17 - .L_16)
.L_16:
        /*005c*/ 	.word	0x00000000


	//----- nvinfo : EIATTR_CBANK_PARAM_SIZE
	.align		4
.L_17:
        /*0060*/ 	.byte	0x03, 0x19
        /*0062*/ 	.short	0x0014


	//----- nvinfo : EIATTR_PARAM_CBANK
	.align		4
        /*0064*/ 	.byte	0x04, 0x0a
        /*0066*/ 	.short	(.L_19 - .L_18)
	.align		4
.L_18:
        /*0068*/ 	.word	index@(.nv.constant0._Z6kernelPKhPii)
        /*006c*/ 	.short	0x0380
        /*006e*/ 	.short	0x0014


	//----- nvinfo : EIATTR_SW_WAR
	.align		4
.L_19:
        /*0070*/ 	.byte	0x04, 0x36
        /*0072*/ 	.short	(.L_21 - .L_20)
.L_20:
        /*0074*/ 	.word	0x00000008
.L_21:


//--------------------- .nv.callgraph             --------------------------
	.section	.nv.callgraph,"",@"SHT_CUDA_CALLGRAPH"
	.align	4
	.sectionentsize	8
	.align		4
        /*0000*/ 	.word	0x00000000
	.align		4
        /*0004*/ 	.word	0xffffffff
	.align		4
        /*0008*/ 	.word	0x00000000
	.align		4
        /*000c*/ 	.word	0xfffffffe
	.align		4
        /*0010*/ 	.word	0x00000000
	.align		4
        /*0014*/ 	.word	0xfffffffd
	.align		4
        /*0018*/ 	.word	0x00000000
	.align		4
        /*001c*/ 	.word	0xfffffffc


//--------------------- .text._Z6kernelPKhPii     --------------------------
	.section	.text._Z6kernelPKhPii,"ax",@progbits
	.align	128
        .global         _Z6kernelPKhPii
        .type           _Z6kernelPKhPii,@function
        .size           _Z6kernelPKhPii,(.L_x_35 - _Z6kernelPKhPii)
        .other          _Z6kernelPKhPii,@"STO_CUDA_ENTRY STV_DEFAULT"
_Z6kernelPKhPii:
.text._Z6kernelPKhPii:
[----:B------:R-:W-:Y:S01]  /*0000*/  LDC R1, c[0x0][0x37c] ;  /* 0x0000df00ff017b82 */ /* 0x000fe20000000800 */
[----:B------:R-:W0:Y:S07]  /*0010*/  S2R R0, SR_TID.X ;  /* 0x0000000000007919 */ /* 0x000e2e0000002100 */
[----:B------:R-:W1:Y:S01]  /*0020*/  S2UR UR5, SR_CgaCtaId ;  /* 0x00000000000579c3 */ /* 0x000e620000008800 */
[----:B------:R-:W-:Y:S01]  /*0030*/  UMOV UR4, 0x400 ;  /* 0x0000040000047882 */ /* 0x000fe20000000000 */
[----:B------:R-:W2:Y:S06]  /*0040*/  LDCU.64 UR8, c[0x0][0x358] ;  /* 0x00006b00ff0877ac */ /* 0x000eac0008000a00 */
[----:B------:R-:W3:Y:S08]  /*0050*/  LDC R13, c[0x0][0x390] ;  /* 0x0000e400ff0d7b82 */ /* 0x000ef00000000800 */
[----:B------:R-:W4:Y:S01]  /*0060*/  LDC R3, c[0x0][0x360] ;  /* 0x0000d800ff037b82 */ /* 0x000f220000000800 */
[----:B-1----:R-:W-:Y:S01]  /*0070*/  ULEA UR4, UR5, UR4, 0x18 ;  /* 0x0000000405047291 */ /* 0x002fe2000f8ec0ff */
[----:B0-----:R-:W-:-:S05]  /*0080*/  ISETP.GT.U32.AND P0, PT, R0, 0xff, PT ;  /* 0x000000ff0000780c */ /* 0x001fca0003f04070 */
[----:B------:R-:W-:-:S08]  /*0090*/  LEA R2, R0, UR4, 0x2 ;  /* 0x0000000400027c11 */ /* 0x000fd0000f8e10ff */
[----:B------:R0:W-:Y:S01]  /*00a0*/  @!P0 STS [R2], RZ ;  /* 0x000000ff02008388 */ /* 0x0001e20000000800 */
[----:B---3--:R-:W-:-:S13]  /*00b0*/  ISETP.GE.AND P0, PT, R13, 0x1, PT ;  /* 0x000000010d00780c */ /* 0x008fda0003f06270 */
[----:B0-2-4-:R-:W-:Y:S05]  /*00c0*/  @!P0 BRA `(.L_x_0) ;  /* 0x0000000c00488947 */ /* 0x015fea0003800000 */
[----:B------:R-:W0:Y:S01]  /*00d0*/  S2R R6, SR_CTAID.X ;  /* 0x0000000000067919 */ /* 0x000e220000002500 */
[C---:B------:R-:W-:Y:S01]  /*00e0*/  ISETP.GE.U32.AND P0, PT, R13.reuse, 0x8, PT ;  /* 0x000000080d00780c */ /* 0x040fe20003f06070 */
[----:B------:R-:W-:Y:S01]  /*00f0*/  IMAD.MOV.U32 R4, RZ, RZ, RZ ;  /* 0x000000ffff047224 */ /* 0x000fe200078e00ff */
[----:B------:R-:W-:Y:S01]  /*0100*/  LOP3.LUT R7, R13, 0x7, RZ, 0xc0, !PT ;  /* 0x000000070d077812 */ /* 0x000fe200078ec0ff */
[----:B0-----:R-:W-:-:S10]  /*0110*/  IMAD R5, R6, R13, RZ ;  /* 0x0000000d06057224 */ /* 0x001fd400078e02ff */
[----:B------:R-:W-:Y:S05]  /*0120*/  @!P0 BRA `(.L_x_1) ;  /* 0x0000000400b48947 */ /* 0x000fea0003800000 */
[----:B------:R-:W-:Y:S01]  /*0130*/  LOP3.LUT R4, R13, 0x7ffffff8, RZ, 0xc0, !PT ;  /* 0x7ffffff80d047812 */ /* 0x000fe200078ec0ff */
[CC--:B------:R-:W-:Y:S01]  /*0140*/  IMAD R9, R5.reuse, R3.reuse, R3 ;  /* 0x0000000305097224 */ /* 0x0c0fe200078e0203 */
[----:B------:R-:W0:Y:S01]  /*0150*/  LDCU.64 UR6, c[0x0][0x380] ;  /* 0x00007000ff0677ac */ /* 0x000e220008000a00 */
[----:B------:R-:W-:Y:S02]  /*0160*/  IMAD R11, R6, R3, RZ ;  /* 0x00000003060b7224 */ /* 0x000fe400078e02ff */
[C---:B------:R-:W-:Y:S02]  /*0170*/  VIADD R10, R5.reuse, 0x2 ;  /* 0x00000002050a7836 */ /* 0x040fe40000000000 */
[C---:B------:R-:W-:Y:S02]  /*0180*/  VIADD R12, R5.reuse, 0x3 ;  /* 0x00000003050c7836 */ /* 0x040fe40000000000 */
[C---:B------:R-:W-:Y:S02]  /*0190*/  VIADD R14, R5.reuse, 0x4 ;  /* 0x00000004050e7836 */ /* 0x040fe40000000000 */
[----:B------:R-:W-:-:S02]  /*01a0*/  VIADD R16, R5, 0x5 ;  /* 0x0000000505107836 */ /* 0x000fc40000000000 */
[C---:B------:R-:W-:Y:S02]  /*01b0*/  VIADD R18, R5.reuse, 0x6 ;  /* 0x0000000605127836 */ /* 0x040fe40000000000 */
[----:B------:R-:W-:Y:S02]  /*01c0*/  VIADD R20, R5, 0x7 ;  /* 0x0000000705147836 */ /* 0x000fe40000000000 */
[--C-:B------:R-:W-:Y:S02]  /*01d0*/  IMAD.IADD R8, R9, 0x1, R0.reuse ;  /* 0x0000000109087824 */ /* 0x100fe400078e0200 */
[--C-:B------:R-:W-:Y:S02]  /*01e0*/  IMAD R6, R11, R13, R0.reuse ;  /* 0x0000000d0b067224 */ /* 0x100fe400078e0200 */
[-CC-:B------:R-:W-:Y:S02]  /*01f0*/  IMAD R10, R10, R3.reuse, R0.reuse ;  /* 0x000000030a0a7224 */ /* 0x180fe400078e0200 */
[----:B------:R-:W-:-:S02]  /*0200*/  IMAD R12, R12, R3, R0 ;  /* 0x000000030c0c7224 */ /* 0x000fc400078e0200 */
[-CC-:B------:R-:W-:Y:S02]  /*0210*/  IMAD R14, R14, R3.reuse, R0.reuse ;  /* 0x000000030e0e7224 */ /* 0x180fe400078e0200 */
[-CC-:B------:R-:W-:Y:S02]  /*0220*/  IMAD R16, R16, R3.reuse, R0.reuse ;  /* 0x0000000310107224 */ /* 0x180fe400078e0200 */
[-CC-:B------:R-:W-:Y:S02]  /*0230*/  IMAD R18, R18, R3.reuse, R0.reuse ;  /* 0x0000000312127224 */ /* 0x180fe400078e0200 */
[----:B------:R-:W-:Y:S02]  /*0240*/  IMAD R20, R20, R3, R0 ;  /* 0x0000000314147224 */ /* 0x000fe400078e0200 */
[----:B0-----:R-:W-:-:S07]  /*0250*/  IMAD.MOV R9, RZ, RZ, -R4 ;  /* 0x000000ffff097224 */ /* 0x001fce00078e0a04 */
.L_x_18:
[----:B------:R-:W-:Y:S01]  /*0260*/  IADD3 R22, PT, PT, R3, R6, RZ ;  /* 0x0000000603167210 */ /* 0x000fe20007ffe0ff */
[----:B------:R-:W-:Y:S01]  /*0270*/  BSSY.RECONVERGENT B0, `(.L_x_2) ;  /* 0x0000014000007945 */ /* 0x000fe20003800200 */
[----:B------:R-:W-:Y:S02]  /*0280*/  ISETP.GT.U32.AND P6, PT, R6, 0xffffff, PT ;  /* 0x00ffffff0600780c */ /* 0x000fe40003fc4070 */
[C---:B------:R-:W-:Y:S01]  /*0290*/  ISETP.GT.U32.AND P1, PT, R22.reuse, 0xffffff, PT ;  /* 0x00ffffff1600780c */ /* 0x040fe20003f24070 */
[----:B------:R-:W-:-:S04]  /*02a0*/  IMAD.IADD R24, R22, 0x1, R3 ;  /* 0x0000000116187824 */ /* 0x000fc800078e0203 */
[C---:B------:R-:W-:Y:S01]  /*02b0*/  IMAD.IADD R26, R24.reuse, 0x1, R3 ;  /* 0x00000001181a7824 */ /* 0x040fe200078e0203 */
[----:B------:R-:W-:-:S03]  /*02c0*/  ISETP.GT.U32.AND P2, PT, R24, 0xffffff, PT ;  /* 0x00ffffff1800780c */ /* 0x000fc60003f44070 */
[C---:B------:R-:W-:Y:S01]  /*02d0*/  IMAD.IADD R28, R26.reuse, 0x1, R3 ;  /* 0x000000011a1c7824 */ /* 0x040fe200078e0203 */
[----:B------:R-:W-:-:S03]  /*02e0*/  ISETP.GT.U32.AND P3, PT, R26, 0xffffff, PT ;  /* 0x00ffffff1a00780c */ /* 0x000fc60003f64070 */
[C---:B01234-:R-:W-:Y:S01]  /*02f0*/  IMAD.IADD R11, R28.reuse, 0x1, R3 ;  /* 0x000000011c0b7824 */ /* 0x05ffe200078e0203 */
[----:B------:R-:W-:-:S03]  /*0300*/  ISETP.GT.U32.AND P4, PT, R28, 0xffffff, PT ;  /* 0x00ffffff1c00780c */ /* 0x000fc60003f84070 */
[C---:B------:R-:W-:Y:S01]  /*0310*/  IMAD.IADD R22, R11.reuse, 0x1, R3 ;  /* 0x000000010b167824 */ /* 0x040fe200078e0203 */
[----:B------:R-:W-:-:S03]  /*0320*/  ISETP.GT.U32.AND P5, PT, R11, 0xffffff, PT ;  /* 0x00ffffff0b00780c */ /* 0x000fc60003fa4070 */
[C---:B------:R-:W-:Y:S01]  /*0330*/  IMAD.IADD R13, R22.reuse, 0x1, R3 ;  /* 0x00000001160d7824 */ /* 0x040fe200078e0203 */
[----:B------:R-:W-:Y:S01]  /*0340*/  ISETP.GT.U32.AND P0, PT, R22, 0xffffff, PT ;  /* 0x00ffffff1600780c */ /* 0x000fe20003f04070 */
[----:B------:R-:W-:-:S12]  /*0350*/  @P6 BRA `(.L_x_3) ;  /* 0x0000000000146947 */ /* 0x000fd80003800000 */
[----:B------:R-:W-:-:S05]  /*0360*/  IADD3 R22, P6, PT, R6, UR6, RZ ;  /* 0x0000000606167c10 */ /* 0x000fca000ffde0ff */
[----:B------:R-:W-:-:S05]  /*0370*/  IMAD.X R23, RZ, RZ, UR7, P6 ;  /* 0x00000007ff177e24 */ /* 0x000fca000b0e06ff */
[----:B------:R-:W2:Y:S02]  /*0380*/  LDG.E.U8 R22, desc[UR8][R22.64] ;  /* 0x0000000816167981 */ /* 0x000ea4000c1e1100 */
[----:B--2---:R-:W-:-:S05]  /*0390*/  LEA R11, R22, UR4, 0x2 ;  /* 0x00000004160b7c11 */ /* 0x004fca000f8e10ff */
[----:B------:R0:W-:Y:S02]  /*03a0*/  ATOMS.POPC.INC.32 RZ, [R11+URZ] ;  /* 0x000000000bff7f8c */ /* 0x0001e4000d8000ff */
.L_x_3:
[----:B------:R-:W-:Y:S05]  /*03b0*/  BSYNC.RECONVERGENT B0 ;  /* 0x0000000000007941 */ /* 0x000fea0003800200 */
.L_x_2:
[----:B------:R-:W-:Y:S01]  /*03c0*/  BSSY.RECONVERGENT B0, `(.L_x_4) ;  /* 0x0000008000007945 */ /* 0x000fe20003800200 */
[----:B------:R-:W-:-:S03]  /*03d0*/  ISETP.GT.U32.AND P6, PT, R13, 0xffffff, PT ;  /* 0x00ffffff0d00780c */ /* 0x000fc60003fc4070 */
[----:B------:R-:W-:Y:S10]  /*03e0*/  @P1 BRA `(.L_x_5) ;  /* 0x0000000000141947 */ /* 0x000ff40003800000 */
[----:B------:R-:W-:-:S05]  /*03f0*/  IADD3 R22, P1, PT, R8, UR6, RZ ;  /* 0x0000000608167c10 */ /* 0x000fca000ff3e0ff */
[----:B------:R-:W-:-:S05]  /*0400*/  IMAD.X R23, RZ, RZ, UR7, P1 ;  /* 0x00000007ff177e24 */ /* 0x000fca00088e06ff */
[----:B------:R-:W0:Y:S02]  /*0410*/  LDG.E.U8 R22, desc[UR8][R22.64] ;  /* 0x0000000816167981 */ /* 0x000e24000c1e1100 */
[----:B0-----:R-:W-:-:S05]  /*0420*/  LEA R11, R22, UR4, 0x2 ;  /* 0x00000004160b7c11 */ /* 0x001fca000f8e10ff */
[----:B------:R1:W-:Y:S02]  /*0430*/  ATOMS.POPC.INC.32 RZ, [R11+URZ] ;  /* 0x000000000bff7f8c */ /* 0x0003e4000d8000ff */
.L_x_5:
[----:B------:R-:W-:Y:S05]  /*0440*/  BSYNC.RECONVERGENT B0 ;  /* 0x0000000000007941 */ /* 0x000fea0003800200 */
.L_x_4:
[----:B------:R-:W-:Y:S04]  /*0450*/  BSSY.RECONVERGENT B0, `(.L_x_6) ;  /* 0x0000007000007945 */ /* 0x000fe80003800200 */
[----:B------:R-:W-:Y:S05]  /*0460*/  @P2 BRA `(.L_x_7) ;  /* 0x0000000000142947 */ /* 0x000fea0003800000 */
[----:B------:R-:W-:-:S04]  /*0470*/  IADD3 R22, P1, PT, R10, UR6, RZ ;  /* 0x000000060a167c10 */ /* 0x000fc8000ff3e0ff */
[----:B------:R-:W-:-:S05]  /*0480*/  IADD3.X R23, PT, PT, RZ, UR7, RZ, P1, !PT ;  /* 0x00000007ff177c10 */ /* 0x000fca0008ffe4ff */
[----:B------:R-:W0:Y:S02]  /*0490*/  LDG.E.U8 R22, desc[UR8][R22.64] ;  /* 0x0000000816167981 */ /* 0x000e24000c1e1100 */
[----:B01----:R-:W-:-:S05]  /*04a0*/  LEA R11, R22, UR4, 0x2 ;  /* 0x00000004160b7c11 */ /* 0x003fca000f8e10ff */
[----:B------:R2:W-:Y:S02]  /*04b0*/  ATOMS.POPC.INC.32 RZ, [R11+URZ] ;  /* 0x000000000bff7f8c */ /* 0x0005e4000d8000ff */
.L_x_7:
[----:B------:R-:W-:Y:S05]  /*04c0*/  BSYNC.RECONVERGENT B0 ;  /* 0x0000000000007941 */ /* 0x000fea0003800200 */
.L_x_6:
[----:B------:R-:W-:Y:S04]  /*04d0*/  BSSY.RECONVERGENT B0, `(.L_x_8) ;  /* 0x0000007000007945 */ /* 0x000fe80003800200 */
[----:B------:R-:W-:Y:S05]  /*04e0*/  @P3 BRA `(.L_x_9) ;  /* 0x0000000000143947 */ /* 0x000fea0003800000 */
[----:B------:R-:W-:-:S05]  /*04f0*/  IADD3 R22, P1, PT, R12, UR6, RZ ;  /* 0x000000060c167c10 */ /* 0x000fca000ff3e0ff */
[----:B------:R-:W-:-:S05]  /*0500*/  IMAD.X R23, RZ, RZ, UR7, P1 ;  /* 0x00000007ff177e24 */ /* 0x000fca00088e06ff */
[----:B------:R-:W0:Y:S02]  /*0510*/  LDG.E.U8 R22, desc[UR8][R22.64] ;  /* 0x0000000816167981 */ /* 0x000e24000c1e1100 */
[----:B012---:R-:W-:-:S05]  /*0520*/  LEA R11, R22, UR4, 0x2 ;  /* 0x00000004160b7c11 */ /* 0x007fca000f8e10ff */
[----:B------:R3:W-:Y:S02]  /*0530*/  ATOMS.POPC.INC.32 RZ, [R11+URZ] ;  /* 0x000000000bff7f8c */ /* 0x0007e4000d8000ff */
.L_x_9:
[----:B------:R-:W-:Y:S05]  /*0540*/  BSYNC.RECONVERGENT B0 ;  /* 0x0000000000007941 */ /* 0x000fea0003800200 */
.L_x_8:
[----:B------:R-:W-:Y:S04]  /*0550*/  BSSY.RECONVERGENT B0, `(.L_x_10) ;  /* 0x0000007000007945 */ /* 0x000fe80003800200 */
[----:B------:R-:W-:Y:S05]  /*0560*/  @P4 BRA `(.L_x_11) ;  /* 0x0000000000144947 */ /* 0x000fea0003800000 */
[----:B------:R-:W-:-:S05]  /*0570*/  IADD3 R22, P1, PT, R14, UR6, RZ ;  /* 0x000000060e167c10 */ /* 0x000fca000ff3e0ff */
[----:B------:R-:W-:-:S05]  /*0580*/  IMAD.X R23, RZ, RZ, UR7, P1 ;  /* 0x00000007ff177e24 */ /* 0x000fca00088e06ff */
[----:B------:R-:W0:Y:S02]  /*0590*/  LDG.E.U8 R22, desc[UR8][R22.64] ;  /* 0x0000000816167981 */ /* 0x000e24000c1e1100 */
[----:B0123--:R-:W-:-:S05]  /*05a0*/  LEA R11, R22, UR4, 0x2 ;  /* 0x00000004160b7c11 */ /* 0x00ffca000f8e10ff */
[----:B------:R4:W-:Y:S02]  /*05b0*/  ATOMS.POPC.INC.32 RZ, [R11+URZ] ;  /* 0x000000000bff7f8c */ /* 0x0009e4000d8000ff */
.L_x_11:
[----:B------:R-:W-:Y:S05]  /*05c0*/  BSYNC.RECONVERGENT B0 ;  /* 0x0000000000007941 */ /* 0x000fea0003800200 */
.L_x_10:
[----:B------:R-:W-:Y:S04]  /*05d0*/  BSSY.RECONVERGENT B0, `(.L_x_12) ;  /* 0x0000007000007945 */ /* 0x000fe80003800200 */
[----:B------:R-:W-:Y:S05]  /*05e0*/  @P5 BRA `(.L_x_13) ;  /* 0x0000000000145947 */ /* 0x000fea0003800000 */
[----:B------:R-:W-:-:S05]  /*05f0*/  IADD3 R22, P1, PT, R16, UR6, RZ ;  /* 0x0000000610167c10 */ /* 0x000fca000ff3e0ff */
[----:B------:R-:W-:-:S05]  /*0600*/  IMAD.X R23, RZ, RZ, UR7, P1 ;  /* 0x00000007ff177e24 */ /* 0x000fca00088e06ff */
[----:B------:R-:W0:Y:S02]  /*0610*/  LDG.E.U8 R22, desc[UR8][R22.64] ;  /* 0x0000000816167981 */ /* 0x000e24000c1e1100 */
[----:B01234-:R-:W-:-:S05]  /*0620*/  LEA R11, R22, UR4, 0x2 ;  /* 0x00000004160b7c11 */ /* 0x01ffca000f8e10ff */
[----:B------:R0:W-:Y:S02]  /*0630*/  ATOMS.POPC.INC.32 RZ, [R11+URZ] ;  /* 0x000000000bff7f8c */ /* 0x0001e4000d8000ff */
.L_x_13:
[----:B------:R-:W-:Y:S05]  /*0640*/  BSYNC.RECONVERGENT B0 ;  /* 0x0000000000007941 */ /* 0x000fea0003800200 */
.L_x_12:
[----:B------:R-:W-:Y:S04]  /*0650*/  BSSY.RECONVERGENT B0, `(.L_x_14) ;  /* 0x0000007000007945 */ /* 0x000fe80003800200 */
[----:B------:R-:W-:Y:S05]  /*0660*/  @P0 BRA `(.L_x_15) ;  /* 0x0000000000140947 */ /* 0x000fea0003800000 */
[----:B------:R-:W-:-:S05]  /*0670*/  IADD3 R22, P0, PT, R18, UR6, RZ ;  /* 0x0000000612167c10 */ /* 0x000fca000ff1e0ff */
[----:B------:R-:W-:-:S05]  /*0680*/  IMAD.X R23, RZ, RZ, UR7, P0 ;  /* 0x00000007ff177e24 */ /* 0x000fca00080e06ff */
[----:B------:R-:W0:Y:S02]  /*0690*/  LDG.E.U8 R22, desc[UR8][R22.64] ;  /* 0x0000000816167981 */ /* 0x000e24000c1e1100 */
[----:B01234-:R-:W-:-:S05]  /*06a0*/  LEA R11, R22, UR4, 0x2 ;  /* 0x00000004160b7c11 */ /* 0x01ffca000f8e10ff */
[----:B------:R0:W-:Y:S02]  /*06b0*/  ATOMS.POPC.INC.32 RZ, [R11+URZ] ;  /* 0x000000000bff7f8c */ /* 0x0001e4000d8000ff */
.L_x_15:
[----:B------:R-:W-:Y:S05]  /*06c0*/  BSYNC.RECONVERGENT B0 ;  /* 0x0000000000007941 */ /* 0x000fea0003800200 */
.L_x_14:
[----:B------:R-:W-:Y:S04]  /*06d0*/  BSSY.RECONVERGENT B0, `(.L_x_16) ;  /* 0x0000007000007945 */ /* 0x000fe80003800200 */
[----:B------:R-:W-:Y:S05]  /*06e0*/  @P6 BRA `(.L_x_17) ;  /* 0x0000000000146947 */ /* 0x000fea0003800000 */
[----:B------:R-:W-:-:S05]  /*06f0*/  IADD3 R22, P0, PT, R20, UR6, RZ ;  /* 0x0000000614167c10 */ /* 0x000fca000ff1e0ff */
[----:B------:R-:W-:-:S05]  /*0700*/  IMAD.X R23, RZ, RZ, UR7, P0 ;  /* 0x00000007ff177e24 */ /* 0x000fca00080e06ff */
[----:B------:R-:W0:Y:S02]  /*0710*/  LDG.E.U8 R22, desc[UR8][R22.64] ;  /* 0x0000000816167981 */ /* 0x000e24000c1e1100 */
[----:B01234-:R-:W-:-:S05]  /*0720*/  LEA R11, R22, UR4, 0x2 ;  /* 0x00000004160b7c11 */ /* 0x01ffca000f8e10ff */
[----:B------:R0:W-:Y:S02]  /*0730*/  ATOMS.POPC.INC.32 RZ, [R11+URZ] ;  /* 0x000000000bff7f8c */ /* 0x0001e4000d8000ff */
.L_x_17:
[----:B------:R-:W-:Y:S05]  /*0740*/  BSYNC.RECONVERGENT B0 ;  /* 0x0000000000007941 */ /* 0x000fea0003800200 */
.L_x_16:
[----:B------:R-:W-:Y:S01]  /*0750*/  VIADD R9, R9, 0x8 ;  /* 0x0000000809097836 */ /* 0x000fe20000000000 */
[C---:B------:R-:W-:Y:S01]  /*0760*/  LEA R10, R3.reuse, R10, 0x3 ;  /* 0x0000000a030a7211 */ /* 0x040fe200078e18ff */
[C---:B------:R-:W-:Y:S02]  /*0770*/  IMAD R8, R3.reuse, 0x8, R8 ;  /* 0x0000000803087824 */ /* 0x040fe400078e0208 */
[----:B------:R-:W-:Y:S01]  /*0780*/  IMAD R12, R3, 0x8, R12 ;  /* 0x00000008030c7824 */ /* 0x000fe200078e020c */
[----:B------:R-:W-:Y:S01]  /*0790*/  ISETP.NE.AND P0, PT, R9, RZ, PT ;  /* 0x000000ff0900720c */ /* 0x000fe20003f05270 */
[C---:B------:R-:W-:Y:S02]  /*07a0*/  IMAD R14, R3.reuse, 0x8, R14 ;  /* 0x00000008030e7824 */ /* 0x040fe400078e020e */
[C---:B------:R-:W-:Y:S02]  /*07b0*/  IMAD R16, R3.reuse, 0x8, R16 ;  /* 0x0000000803107824 */ /* 0x040fe400078e0210 */
[----:B------:R-:W-:-:S02]  /*07c0*/  IMAD R18, R3, 0x8, R18 ;  /* 0x0000000803127824 */ /* 0x000fc400078e0212 */
[C---:B------:R-:W-:Y:S02]  /*07d0*/  IMAD R20, R3.reuse, 0x8, R20 ;  /* 0x0000000803147824 */ /* 0x040fe400078e0214 */
[----:B------:R-:W-:-:S04]  /*07e0*/  IMAD R6, R3, 0x8, R6 ;  /* 0x0000000803067824 */ /* 0x000fc800078e0206 */
[----:B------:R-:W-:Y:S05]  /*07f0*/  @P0 BRA `(.L_x_18) ;  /* 0xfffffff800980947 */ /* 0x000fea000383ffff */
.L_x_1:
[----:B------:R-:W-:-:S13]  /*0800*/  ISETP.NE.AND P0, PT, R7, RZ, PT ;  /* 0x000000ff0700720c */ /* 0x000fda0003f05270 */
[----:B------:R-:W-:Y:S05]  /*0810*/  @!P0 BRA `(.L_x_0) ;  /* 0x0000000400748947 */ /* 0x000fea0003800000 */
[----:B------:R-:W5:Y:S01]  /*0820*/  LDCU UR7, c[0x0][0x390] ;  /* 0x00007200ff0777ac */ /* 0x000f620008000800 */
[----:B------:R-:W-:Y:S01]  /*0830*/  ISETP.GE.U32.AND P0, PT, R7, 0x4, PT ;  /* 0x000000040700780c */ /* 0x000fe20003f06070 */
[----:B-----5:R-:W-:-:S12]  /*0840*/  ULOP3.LUT UR5, UR7, 0x3, URZ, 0xc0, !UPT ;  /* 0x0000000307057892 */ /* 0x020fd8000f8ec0ff */
[----:B------:R-:W-:Y:S05]  /*0850*/  @!P0 BRA `(.L_x_19) ;  /* 0x0000000000b88947 */ /* 0x000fea0003800000 */
[----:B------:R-:W-:Y:S01]  /*0860*/  IMAD.IADD R6, R5, 0x1, R4 ;  /* 0x0000000105067824 */ /* 0x000fe200078e0204 */
[----:B------:R-:W-:Y:S03]  /*0870*/  BSSY.RECONVERGENT B0, `(.L_x_20) ;  /* 0x0000010000007945 */ /* 0x000fe60003800200 */
[----:B------:R-:W-:-:S05]  /*0880*/  IMAD R6, R6, R3, R0 ;  /* 0x0000000306067224 */ /* 0x000fca00078e0200 */
[C---:B------:R-:W-:Y:S02]  /*0890*/  ISETP.GT.U32.AND P0, PT, R6.reuse, 0xffffff, PT ;  /* 0x00ffffff0600780c */ /* 0x040fe40003f04070 */
[----:B------:R-:W-:-:S04]  /*08a0*/  IADD3 R10, PT, PT, R6, R3, RZ ;  /* 0x00000003060a7210 */ /* 0x000fc80007ffe0ff */
[C---:B------:R-:W-:Y:S01]  /*08b0*/  ISETP.GT.U32.AND P1, PT, R10.reuse, 0xffffff, PT ;  /* 0x00ffffff0a00780c */ /* 0x040fe20003f24070 */
[----:B------:R-:W-:-:S04]  /*08c0*/  IMAD.IADD R12, R10, 0x1, R3 ;  /* 0x000000010a0c7824 */ /* 0x000fc800078e0203 */
[C---:B------:R-:W-:Y:S01]  /*08d0*/  IMAD.IADD R9, R12.reuse, 0x1, R3 ;  /* 0x000000010c097824 */ /* 0x040fe200078e0203 */
[----:B------:R-:W-:-:S04]  /*08e0*/  ISETP.GT.U32.AND P2, PT, R12, 0xffffff, PT ;  /* 0x00ffffff0c00780c */ /* 0x000fc80003f44070 */
[----:B------:R-:W-:Y:S01]  /*08f0*/  ISETP.GT.U32.AND P3, PT, R9, 0xffffff, PT ;  /* 0x00ffffff0900780c */ /* 0x000fe20003f64070 */
[----:B------:R-:W-:-:S12]  /*0900*/  @P0 BRA `(.L_x_21) ;  /* 0x0000000000180947 */ /* 0x000fd80003800000 */
[----:B------:R-:W5:Y:S02]  /*0910*/  LDCU.64 UR10, c[0x0][0x380] ;  /* 0x00007000ff0a77ac */ /* 0x000f640008000a00 */
[----:B-----5:R-:W-:-:S05]  /*0920*/  IADD3 R6, P0, PT, R6, UR10, RZ ;  /* 0x0000000a06067c10 */ /* 0x020fca000ff1e0ff */
[----:B------:R-:W-:-:S05]  /*0930*/  IMAD.X R7, RZ, RZ, UR11, P0 ;  /* 0x0000000bff077e24 */ /* 0x000fca00080e06ff */
[----:B------:R-:W5:Y:S02]  /*0940*/  LDG.E.U8 R6, desc[UR8][R6.64] ;  /* 0x0000000806067981 */ /* 0x000f64000c1e1100 */
[----:B-----5:R-:W-:-:S05]  /*0950*/  LEA R8, R6, UR4, 0x2 ;  /* 0x0000000406087c11 */ /* 0x020fca000f8e10ff */
[----:B------:R0:W-:Y:S02]  /*0960*/  ATOMS.POPC.INC.32 RZ, [R8+URZ] ;  /* 0x0000000008ff7f8c */ /* 0x0001e4000d8000ff */
.L_x_21:
[----:B------:R-:W-:Y:S05]  /*0970*/  BSYNC.RECONVERGENT B0 ;  /* 0x0000000000007941 */ /* 0x000fea0003800200 */
.L_x_20:
[----:B------:R-:W-:Y:S04]  /*0980*/  BSSY.RECONVERGENT B0, `(.L_x_22) ;  /* 0x0000008000007945 */ /* 0x000fe80003800200 */
[----:B------:R-:W-:Y:S05]  /*0990*/  @P1 BRA `(.L_x_23) ;  /* 0x0000000000181947 */ /* 0x000fea0003800000 */
[----:B------:R-:W5:Y:S02]  /*09a0*/  LDCU.64 UR10, c[0x0][0x380] ;  /* 0x00007000ff0a77ac */ /* 0x000f640008000a00 */
[----:B-----5:R-:W-:-:S05]  /*09b0*/  IADD3 R6, P0, PT, R10, UR10, RZ ;  /* 0x0000000a0a067c10 */ /* 0x020fca000ff1e0ff */
[----:B------:R-:W-:-:S05]  /*09c0*/  IMAD.X R7, RZ, RZ, UR11, P0 ;  /* 0x0000000bff077e24 */ /* 0x000fca00080e06ff */
[----:B------:R-:W0:Y:S02]  /*09d0*/  LDG.E.U8 R6, desc[UR8][R6.64] ;  /* 0x0000000806067981 */ /* 0x000e24000c1e1100 */
[----:B0-----:R-:W-:-:S05]  /*09e0*/  LEA R8, R6, UR4, 0x2 ;  /* 0x0000000406087c11 */ /* 0x001fca000f8e10ff */
[----:B------:R0:W-:Y:S02]  /*09f0*/  ATOMS.POPC.INC.32 RZ, [R8+URZ] ;  /* 0x0000000008ff7f8c */ /* 0x0001e4000d8000ff */
.L_x_23:
[----:B------:R-:W-:Y:S05]  /*0a00*/  BSYNC.RECONVERGENT B0 ;  /* 0x0000000000007941 */ /* 0x000fea0003800200 */
.L_x_22:
        /* <DEDUP_REMOVED lines=8> */
.L_x_25:
[----:B------:R-:W-:Y:S05]  /*0a90*/  BSYNC.RECONVERGENT B0 ;  /* 0x0000000000007941 */ /* 0x000fea0003800200 */
.L_x_24:
        /* <DEDUP_REMOVED lines=8> */
.L_x_27:
[----:B------:R-:W-:Y:S05]  /*0b20*/  BSYNC.RECONVERGENT B0 ;  /* 0x0000000000007941 */ /* 0x000fea0003800200 */
.L_x_26:
[----:B------:R-:W-:-:S07]  /*0b30*/  VIADD R4, R4, 0x4 ;  /* 0x0000000404047836 */ /* 0x000fce0000000000 */
.L_x_19:
[----:B------:R-:W-:-:S09]  /*0b40*/  UISETP.NE.AND UP0, UPT, UR5, URZ, UPT ;  /* 0x000000ff0500728c */ /* 0x000fd2000bf05270 */
[----:B------:R-:W-:Y:S05]  /*0b50*/  BRA.U !UP0, `(.L_x_0) ;  /* 0x0000000108a47547 */ /* 0x000fea000b800000 */
[----:B------:R-:W-:-:S09]  /*0b60*/  UISETP.NE.AND UP0, UPT, UR5, 0x1, UPT ;  /* 0x000000010500788c */ /* 0x000fd2000bf05270 */
[----:B------:R-:W-:Y:S05]  /*0b70*/  BRA.U !UP0, `(.L_x_28) ;  /* 0x0000000108607547 */ /* 0x000fea000b800000 */
[----:B------:R-:W-:Y:S01]  /*0b80*/  IADD3 R6, PT, PT, R5, R4, RZ ;  /* 0x0000000405067210 */ /* 0x000fe20007ffe0ff */
[----:B------:R-:W-:Y:S04]  /*0b90*/  BSSY.RECONVERGENT B0, `(.L_x_29) ;  /* 0x000000c000007945 */ /* 0x000fe80003800200 */
[----:B------:R-:W-:-:S04]  /*0ba0*/  IMAD R6, R6, R3, R0 ;  /* 0x0000000306067224 */ /* 0x000fc800078e0200 */
[C---:B------:R-:W-:Y:S01]  /*0bb0*/  IMAD.IADD R9, R6.reuse, 0x1, R3 ;  /* 0x0000000106097824 */ /* 0x040fe200078e0203 */
[----:B------:R-:W-:-:S04]  /*0bc0*/  ISETP.GT.U32.AND P0, PT, R6, 0xffffff, PT ;  /* 0x00ffffff0600780c */ /* 0x000fc80003f04070 */
[----:B------:R-:W-:-:S09]  /*0bd0*/  ISETP.GT.U32.AND P1, PT, R9, 0xffffff, PT ;  /* 0x00ffffff0900780c */ /* 0x000fd20003f24070 */
[----:B------:R-:W-:Y:S05]  /*0be0*/  @P0 BRA `(.L_x_30) ;  /* 0x0000000000180947 */ /* 0x000fea0003800000 */
[----:B------:R-:W5:Y:S02]  /*0bf0*/  LDCU.64 UR10, c[0x0][0x380] ;  /* 0x00007000ff0a77ac */ /* 0x000f640008000a00 */
[----:B-----5:R-:W-:-:S05]  /*0c00*/  IADD3 R6, P0, PT, R6, UR10, RZ ;  /* 0x0000000a06067c10 */ /* 0x020fca000ff1e0ff */
[----:B------:R-:W-:-:S05]  /*0c10*/  IMAD.X R7, RZ, RZ, UR11, P0 ;  /* 0x0000000bff077e24 */ /* 0x000fca00080e06ff */
[----:B------:R-:W0:Y:S02]  /*0c20*/  LDG.E.U8 R6, desc[UR8][R6.64] ;  /* 0x0000000806067981 */ /* 0x000e24000c1e1100 */
[----:B0-----:R-:W-:-:S05]  /*0c30*/  LEA R8, R6, UR4, 0x2 ;  /* 0x0000000406087c11 */ /* 0x001fca000f8e10ff */
[----:B------:R0:W-:Y:S02]  /*0c40*/  ATOMS.POPC.INC.32 RZ, [R8+URZ] ;  /* 0x0000000008ff7f8c */ /* 0x0001e4000d8000ff */
.L_x_30:
[----:B------:R-:W-:Y:S05]  /*0c50*/  BSYNC.RECONVERGENT B0 ;  /* 0x0000000000007941 */ /* 0x000fea0003800200 */
.L_x_29:
        /* <DEDUP_REMOVED lines=8> */
.L_x_32:
[----:B------:R-:W-:Y:S05]  /*0ce0*/  BSYNC.RECONVERGENT B0 ;  /* 0x0000000000007941 */ /* 0x000fea0003800200 */
.L_x_31:
[----:B------:R-:W-:-:S07]  /*0cf0*/  VIADD R4, R4, 0x2 ;  /* 0x0000000204047836 */ /* 0x000fce0000000000 */
.L_x_28:
[----:B------:R-:W-:-:S04]  /*0d00*/  ULOP3.LUT UR6, UR7, 0x1, URZ, 0xc0, !UPT ;  /* 0x0000000107067892 */ /* 0x000fc8000f8ec0ff */
[----:B------:R-:W-:-:S09]  /*0d10*/  UISETP.NE.U32.AND UP0, UPT, UR6, 0x1, UPT ;  /* 0x000000010600788c */ /* 0x000fd2000bf05070 */
[----:B------:R-:W-:Y:S05]  /*0d20*/  BRA.U UP0, `(.L_x_0) ;  /* 0x0000000100307547 */ /* 0x000fea000b800000 */
[----:B------:R-:W-:Y:S01]  /*0d30*/  IMAD.IADD R4, R5, 0x1, R4 ;  /* 0x0000000105047824 */ /* 0x000fe200078e0204 */
[----:B------:R-:W-:Y:S03]  /*0d40*/  BSSY.RECONVERGENT B0, `(.L_x_0) ;  /* 0x000000a000007945 */ /* 0x000fe60003800200 */
[----:B------:R-:W-:-:S05]  /*0d50*/  IMAD R4, R4, R3, R0 ;  /* 0x0000000304047224 */ /* 0x000fca00078e0200 */
[----:B------:R-:W-:-:S13]  /*0d60*/  ISETP.GT.U32.AND P0, PT, R4, 0xffffff, PT ;  /* 0x00ffffff0400780c */ /* 0x000fda0003f04070 */
[----:B------:R-:W-:Y:S05]  /*0d70*/  @P0 BRA `(.L_x_33) ;  /* 0x0000000000180947 */ /* 0x000fea0003800000 */
[----:B------:R-:W5:Y:S02]  /*0d80*/  LDCU.64 UR10, c[0x0][0x380] ;  /* 0x00007000ff0a77ac */ /* 0x000f640008000a00 */
[----:B-----5:R-:W-:-:S05]  /*0d90*/  IADD3 R4, P0, PT, R4, UR10, RZ ;  /* 0x0000000a04047c10 */ /* 0x020fca000ff1e0ff */
[----:B------:R-:W-:-:S05]  /*0da0*/  IMAD.X R5, RZ, RZ, UR11, P0 ;  /* 0x0000000bff057e24 */ /* 0x000fca00080e06ff */
[----:B------:R-:W5:Y:S02]  /*0db0*/  LDG.E.U8 R4, desc[UR8][R4.64] ;  /* 0x0000000804047981 */ /* 0x000f64000c1e1100 */
[----:B-----5:R-:W-:-:S05]  /*0dc0*/  LEA R3, R4, UR4, 0x2 ;  /* 0x0000000404037c11 */ /* 0x020fca000f8e10ff */
[----:B------:R0:W-:Y:S02]  /*0dd0*/  ATOMS.POPC.INC.32 RZ, [R3+URZ] ;  /* 0x0000000003ff7f8c */ /* 0x0001e4000d8000ff */
.L_x_33:
[----:B------:R-:W-:Y:S05]  /*0de0*/  BSYNC.RECONVERGENT B0 ;  /* 0x0000000000007941 */ /* 0x000fea0003800200 */
.L_x_0:
[----:B------:R-:W-:Y:S01]  /*0df0*/  BAR.SYNC.DEFER_BLOCKING 0x0 ;  /* 0x0000000000007b1d */ /* 0x000fe20000010000 */
[----:B------:R-:W-:-:S13]  /*0e00*/  ISETP.GT.U32.AND P0, PT, R0, 0xff, PT ;  /* 0x000000ff0000780c */ /* 0x000fda0003f04070 */
[----:B------:R-:W-:Y:S05]  /*0e10*/  @P0 EXIT ;  /* 0x000000000000094d */ /* 0x000fea0003800000 */
[----:B0-----:R-:W0:Y:S01]  /*0e20*/  LDS R3, [R2] ;  /* 0x0000000002037984 */ /* 0x001e220000000800 */
[----:B------:R-:W5:Y:S02]  /*0e30*/  LDC.64 R4, c[0x0][0x388] ;  /* 0x0000e200ff047b82 */ /* 0x000f640000000a00 */
[----:B-----5:R-:W-:-:S05]  /*0e40*/  IMAD.WIDE.U32 R4, R0, 0x4, R4 ;  /* 0x0000000400047825 */ /* 0x020fca00078e0004 */
[----:B0-----:R-:W-:Y:S01]  /*0e50*/  REDG.E.ADD.STRONG.GPU desc[UR8][R4.64], R3 ;  /* 0x000000030400798e */ /* 0x001fe2000c12e108 */
[----:B------:R-:W-:Y:S05]  /*0e60*/  EXIT ;  /* 0x000000000000794d */ /* 0x000fea0003800000 */
.L_x_34:
[----:B------:R-:W-:-:S00]  /*0e70*/  BRA `(.L_x_34) ;  /* 0xfffffffc00fc7947 */ /* 0x000fc0000383ffff */
[----:B------:R-:W-:-:S00]  /*0e80*/  NOP ;  /* 0x0000000000007918 */ /* 0x000fc00000000000 */
[----:B------:R-:W-:-:S00]  /*0e90*/  NOP ;  /* 0x0000000000007918 */ /* 0x000fc00000000000 */
[----:B------:R-:W-:-:S00]  /*0ea0*/  NOP ;  /* 0x0000000000007918 */ /* 0x000fc00000000000 */
[----:B------:R-:W-:-:S00]  /*0eb0*/  NOP ;  /* 0x0000000000007918 */ /* 0x000fc00000000000 */
[----:B------:R-:W-:-:S00]  /*0ec0*/  NOP ;  /* 0x0000000000007918 */ /* 0x000fc00000000000 */
[----:B------:R-:W-:-:S00]  /*0ed0*/  NOP ;  /* 0x0000000000007918 */ /* 0x000fc00000000000 */
[----:B------:R-:W-:-:S00]  /*0ee0*/  NOP ;  /* 0x0000000000007918 */ /* 0x000fc00000000000 */
[----:B------:R-:W-:-:S00]  /*0ef0*/  NOP ;  /* 0x0000000000007918 */ /* 0x000fc00000000000 */
.L_x_35:


//--------------------- .nv.shared._Z6kernelPKhPii --------------------------
	.section	.nv.shared._Z6kernelPKhPii,"aw",@nobits
	.sectionflags	@""
	.align	4
.nv.shared._Z6kernelPKhPii:
	.zero		2048


//--------------------- .nv.shared.reserved.0     --------------------------
	.section	.nv.shared.reserved.0,"aw",@nobits
	.weak		__nv_reservedSMEM_offset_0_alias
	.size		__nv_reservedSMEM_offset_0_alias, 0, 64
	.other		__nv_reservedSMEM_offset_0_alias,@"STO_CUDA_RESERVED_SHARED STV_DEFAULT"
__nv_reservedSMEM_offset_0_alias:
	.zero		0
	.zero		64


//--------------------- .nv.constant0._Z6kernelPKhPii --------------------------
	.section	.nv.constant0._Z6kernelPKhPii,"a",@progbits
	.sectionflags	@""
	.align	4
.nv.constant0._Z6kernelPKhPii:
	.zero		916


//--------------------- SYMBOLS --------------------------

	.type		.nv.reservedSmem.offset0,@object
	.size		.nv.reservedSmem.offset0,0x4
	.type		.nv.reservedSmem.cap,@object
	.size		.nv.reservedSmem.cap,0x4
